	.headerflags	@"EF_CUDA_TEXMODE_UNIFIED EF_CUDA_64BIT_ADDRESS EF_CUDA_ACCELERATORS EF_CUDA_SM90 EF_CUDA_VIRTUAL_SM(EF_CUDA_SM90)"
	.elftype	@"ET_EXEC"


//--------------------- .nv.info                  --------------------------
	.section	.nv.info,"",@"SHT_CUDA_INFO"
	.align	4


	//----- nvinfo : EIATTR_REGCOUNT
	.align		4
        /*0000*/ 	.byte	0x04, 0x2f
        /*0002*/ 	.short	(.L_1 - .L_0)
	.align		4
.L_0:
        /*0004*/ 	.word	index@(triton_per_fused_mean_0)
        /*0008*/ 	.word	0x0000000f


	//----- nvinfo : EIATTR_MIN_STACK_SIZE
	.align		4
.L_1:
        /*000c*/ 	.byte	0x04, 0x12
        /*000e*/ 	.short	(.L_3 - .L_2)
	.align		4
.L_2:
        /*0010*/ 	.word	index@(triton_per_fused_mean_0)
        /*0014*/ 	.word	0x00000000


	//----- nvinfo : EIATTR_FRAME_SIZE
	.align		4
.L_3:
        /*0018*/ 	.byte	0x04, 0x11
        /*001a*/ 	.short	(.L_5 - .L_4)
	.align		4
.L_4:
        /*001c*/ 	.word	index@(triton_per_fused_mean_0)
        /*0020*/ 	.word	0x00000000


	//----- nvinfo : EIATTR_MIN_STACK_SIZE
	.align		4
.L_5:
        /*0024*/ 	.byte	0x04, 0x12
        /*0026*/ 	.short	(.L_7 - .L_6)
	.align		4
.L_6:
        /*0028*/ 	.word	index@(triton_per_fused_mean_0)
        /*002c*/ 	.word	0x00000000
.L_7:


//--------------------- .nv.info.triton_per_fused_mean_0 --------------------------
	.section	.nv.info.triton_per_fused_mean_0,"",@"SHT_CUDA_INFO"
	.sectionflags	@""
	.align	4


	//----- nvinfo : EIATTR_CUDA_API_VERSION
	.align		4
        /*0000*/ 	.byte	0x04, 0x37
        /*0002*/ 	.short	(.L_9 - .L_8)
.L_8:
        /*0004*/ 	.word	0x0000007c


	//----- nvinfo : EIATTR_KPARAM_INFO
	.align		4
.L_9:
        /*0008*/ 	.byte	0x04, 0x17
        /*000a*/ 	.short	(.L_11 - .L_10)
.L_10:
        /*000c*/ 	.word	0x00000000
        /*0010*/ 	.short	0x0003
        /*0012*/ 	.short	0x0014
        /*0014*/ 	.byte	0x00, 0xf0, 0x11, 0x00


	//----- nvinfo : EIATTR_KPARAM_INFO
	.align		4
.L_11:
        /*0018*/ 	.byte	0x04, 0x17
        /*001a*/ 	.short	(.L_13 - .L_12)
.L_12:
        /*001c*/ 	.word	0x00000000
        /*0020*/ 	.short	0x0002
        /*0022*/ 	.short	0x0010
        /*0024*/ 	.byte	0x00, 0xf0, 0x11, 0x00


	//----- nvinfo : EIATTR_KPARAM_INFO
	.align		4
.L_13:
        /*0028*/ 	.byte	0x04, 0x17
        /*002a*/ 	.short	(.L_15 - .L_14)
.L_14:
        /*002c*/ 	.word	0x00000000
        /*0030*/ 	.short	0x0001
        /*0032*/ 	.short	0x0008
        /*0034*/ 	.byte	0x00, 0xf4, 0x21, 0x00


	//----- nvinfo : EIATTR_KPARAM_INFO
	.align		4
.L_15:
        /*0038*/ 	.byte	0x04, 0x17
        /*003a*/ 	.short	(.L_17 - .L_16)
.L_16:
        /*003c*/ 	.word	0x00000000
        /*0040*/ 	.short	0x0000
        /*0042*/ 	.short	0x0000
        /*0044*/ 	.byte	0x00, 0xf4, 0x21, 0x00


	//----- nvinfo : EIATTR_SPARSE_MMA_MASK
	.align		4
.L_17:
        /*0048*/ 	.byte	0x03, 0x50
        /*004a*/ 	.short	0x0000


	//----- nvinfo : EIATTR_MAXREG_COUNT
	.align		4
        /*004c*/ 	.byte	0x03, 0x1b
        /*004e*/ 	.short	0x00ff


	//----- nvinfo : EIATTR_COOP_GROUP_MASK_REGIDS
	.align		4
        /*0050*/ 	.byte	0x04, 0x29
        /*0052*/ 	.short	(.L_19 - .L_18)


	//   ....[0]....
.L_18:
        /*0054*/ 	.word	0xffffffff


	//   ....[1]....
        /*0058*/ 	.word	0xffffffff


	//   ....[2]....
        /*005c*/ 	.word	0xffffffff


	//   ....[3]....
        /*0060*/ 	.word	0xffffffff


	//   ....[4]....
        /*0064*/ 	.word	0xffffffff


	//   ....[5]....
        /*0068*/ 	.word	0xffffffff


	//----- nvinfo : EIATTR_COOP_GROUP_INSTR_OFFSETS
	.align		4
.L_19:
        /*006c*/ 	.byte	0x04, 0x28
        /*006e*/ 	.short	(.L_21 - .L_20)


	//   ....[0]....
.L_20:
        /*0070*/ 	.word	0x00000140


	//   ....[1]....
        /*0074*/ 	.word	0x00000170


	//   ....[2]....
        /*0078*/ 	.word	0x000001a0


	//   ....[3]....
        /*007c*/ 	.word	0x000001d0


	//   ....[4]....
        /*0080*/ 	.word	0x000001f0


	//   ....[5]....
        /*0084*/ 	.word	0x00000260


	//----- nvinfo : EIATTR_EXIT_INSTR_OFFSETS
	.align		4
.L_21:
        /*0088*/ 	.byte	0x04, 0x1c
        /*008a*/ 	.short	(.L_23 - .L_22)


	//   ....[0]....
.L_22:
        /*008c*/ 	.word	0x000002e0


	//   ....[1]....
        /*0090*/ 	.word	0x00000310


	//----- nvinfo : EIATTR_REQNTID
	.align		4
.L_23:
        /*0094*/ 	.byte	0x04, 0x10
        /*0096*/ 	.short	(.L_25 - .L_24)
.L_24:
        /*0098*/ 	.word	0x00000040
        /*009c*/ 	.word	0x00000001
        /*00a0*/ 	.word	0x00000001


	//----- nvinfo : EIATTR_CBANK_PARAM_SIZE
	.align		4
.L_25:
        /*00a4*/ 	.byte	0x03, 0x19
        /*00a6*/ 	.short	0x0018


	//----- nvinfo : EIATTR_PARAM_CBANK
	.align		4
        /*00a8*/ 	.byte	0x04, 0x0a
        /*00aa*/ 	.short	(.L_27 - .L_26)
	.align		4
.L_26:
        /*00ac*/ 	.word	index@(.nv.constant0.triton_per_fused_mean_0)
        /*00b0*/ 	.short	0x0210
        /*00b2*/ 	.short	0x0018


	//----- nvinfo : EIATTR_SW_WAR
	.align		4
.L_27:
        /*00b4*/ 	.byte	0x04, 0x36
        /*00b6*/ 	.short	(.L_29 - .L_28)
.L_28:
        /*00b8*/ 	.word	0x00000008
.L_29:


//--------------------- .nv.callgraph             --------------------------
	.section	.nv.callgraph,"",@"SHT_CUDA_CALLGRAPH"
	.align	4
	.sectionentsize	8
	.align		4
        /*0000*/ 	.word	0x00000000
	.align		4
        /*0004*/ 	.word	0xffffffff
	.align		4
        /*0008*/ 	.word	0x00000000
	.align		4
        /*000c*/ 	.word	0xfffffffe
	.align		4
        /*0010*/ 	.word	0x00000000
	.align		4
        /*0014*/ 	.word	0xfffffffd
	.align		4
        /*0018*/ 	.word	0x00000000
	.align		4
        /*001c*/ 	.word	0xfffffffc


//--------------------- .text.triton_per_fused_mean_0 --------------------------
	.section	.text.triton_per_fused_mean_0,"ax",@progbits
	.sectionflags	@"SHF_BARRIERS=1"
	.align	128
        .global         triton_per_fused_mean_0
        .type           triton_per_fused_mean_0,@function
        .size           triton_per_fused_mean_0,(.L_x_1 - triton_per_fused_mean_0)
        .other          triton_per_fused_mean_0,@"STO_CUDA_ENTRY STV_DEFAULT"
triton_per_fused_mean_0:
.text.triton_per_fused_mean_0:
[----:B------:R-:W0:Y:S02]  /*0000*/  LDC R1, c[0x0][0x28] ;  /* 0x00000a00ff017b82 */ /* 0x000e240000000800 */
[----:B------:R-:W1:Y:S01]  /*0010*/  S2R R12, SR_TID.X ;  /* 0x00000000000c7919 */ /* 0x000e620000002100 */
[----:B------:R-:W2:Y:S01]  /*0020*/  LDC.64 R4, c[0x0][0x218] ;  /* 0x00008600ff047b82 */ /* 0x000ea20000000a00 */
[----:B------:R-:W-:Y:S01]  /*0030*/  IMAD.MOV.U32 R2, RZ, RZ, RZ ;  /* 0x000000ffff027224 */ /* 0x000fe200078e00ff */
[----:B------:R-:W-:Y:S01]  /*0040*/  ULDC.64 UR6, c[0x0][0x208] ;  /* 0x0000820000067ab9 */ /* 0x000fe20000000a00 */
[----:B------:R-:W3:Y:S01]  /*0050*/  S2R R3, SR_CTAID.X ;  /* 0x0000000000037919 */ /* 0x000ee20000002500 */
[----:B-1----:R-:W-:Y:S02]  /*0060*/  LOP3.LUT R0, R12, 0x3f, RZ, 0xc0, !PT ;  /* 0x0000003f0c007812 */ /* 0x002fe400078ec0ff */
[----:B---3--:R-:W-:-:S03]  /*0070*/  ISETP.GE.AND P0, PT, R3, 0x4, PT ;  /* 0x000000040300780c */ /* 0x008fc60003f06270 */
[----:B------:R-:W-:-:S04]  /*0080*/  IMAD R7, R3, 0x40, R0 ;  /* 0x0000004003077824 */ /* 0x000fc800078e0200 */
[----:B--2---:R-:W-:-:S06]  /*0090*/  IMAD.WIDE R4, R7, 0x4, R4 ;  /* 0x0000000407047825 */ /* 0x004fcc00078e0204 */
[----:B------:R1:W2:Y:S01]  /*00a0*/  @!P0 LDG.E R2, desc[UR6][R4.64] ;  /* 0x0000000604028981 */ /* 0x0002a2000c1e1900 */
[----:B------:R-:W3:Y:S01]  /*00b0*/  S2UR UR5, SR_CgaCtaId ;  /* 0x00000000000579c3 */ /* 0x000ee20000008800 */
[C---:B------:R-:W-:Y:S01]  /*00c0*/  LOP3.LUT P1, RZ, R12.reuse, 0x1f, RZ, 0xc0, !PT ;  /* 0x0000001f0cff7812 */ /* 0x040fe2000782c0ff */
[----:B------:R-:W-:Y:S01]  /*00d0*/  UMOV UR4, 0x400 ;  /* 0x0000040000047882 */ /* 0x000fe20000000000 */
[C---:B------:R-:W-:Y:S02]  /*00e0*/  ISETP.GE.AND P2, PT, R12.reuse, 0x2, PT ;  /* 0x000000020c00780c */ /* 0x040fe40003f46270 */
[----:B-1----:R-:W-:Y:S01]  /*00f0*/  LOP3.LUT R4, R12, 0x1, RZ, 0xc0, !PT ;  /* 0x000000010c047812 */ /* 0x002fe200078ec0ff */
[----:B---3--:R-:W-:Y:S01]  /*0100*/  UPRMT UR4, UR5, 0x654, UR4 ;  /* 0x0000065405047896 */ /* 0x008fe20008000004 */
[----:B--2---:R-:W-:-:S04]  /*0110*/  SEL R2, R2, RZ, !P0 ;  /* 0x000000ff02027207 */ /* 0x004fc80004000000 */
[----:B------:R-:W-:Y:S02]  /*0120*/  FSEL R2, R2, RZ, !P0 ;  /* 0x000000ff02027208 */ /* 0x000fe40004000000 */
[----:B------:R-:W-:-:S03]  /*0130*/  ISETP.EQ.AND P0, PT, R0, RZ, !P0 ;  /* 0x000000ff0000720c */ /* 0x000fc60004702270 */
[----:B------:R-:W1:Y:S02]  /*0140*/  SHFL.BFLY PT, R7, R2, 0x10, 0x1f ;  /* 0x0e001f0002077f89 */ /* 0x000e6400000e0000 */
[----:B-1----:R-:W-:Y:S01]  /*0150*/  FADD R7, R2, R7 ;  /* 0x0000000702077221 */ /* 0x002fe20000000000 */
[----:B------:R-:W-:-:S04]  /*0160*/  SHF.R.U32.HI R2, RZ, 0x3, R12 ;  /* 0x00000003ff027819 */ /* 0x000fc8000001160c */
[----:B------:R-:W1:Y:S01]  /*0170*/  SHFL.BFLY PT, R6, R7, 0x8, 0x1f ;  /* 0x0d001f0007067f89 */ /* 0x000e6200000e0000 */
[----:B------:R-:W-:Y:S01]  /*0180*/  LOP3.LUT R2, R2, 0x4, RZ, 0xc0, !PT ;  /* 0x0000000402027812 */ /* 0x000fe200078ec0ff */
[----:B-1----:R-:W-:-:S05]  /*0190*/  FADD R6, R7, R6 ;  /* 0x0000000607067221 */ /* 0x002fca0000000000 */
[----:B------:R-:W1:Y:S02]  /*01a0*/  SHFL.BFLY PT, R9, R6, 0x4, 0x1f ;  /* 0x0c801f0006097f89 */ /* 0x000e6400000e0000 */
[----:B-1----:R-:W-:Y:S01]  /*01b0*/  FADD R9, R6, R9 ;  /* 0x0000000906097221 */ /* 0x002fe20000000000 */
[----:B------:R-:W-:-:S04]  /*01c0*/  LEA R6, R12, UR4, 0x2 ;  /* 0x000000040c067c11 */ /* 0x000fc8000f8e10ff */
[----:B------:R-:W1:Y:S02]  /*01d0*/  SHFL.BFLY PT, R8, R9, 0x2, 0x1f ;  /* 0x0c401f0009087f89 */ /* 0x000e6400000e0000 */
[----:B-1----:R-:W-:-:S05]  /*01e0*/  FADD R8, R9, R8 ;  /* 0x0000000809087221 */ /* 0x002fca0000000000 */
[----:B------:R-:W1:Y:S02]  /*01f0*/  SHFL.BFLY PT, R5, R8, 0x1, 0x1f ;  /* 0x0c201f0008057f89 */ /* 0x000e6400000e0000 */
[----:B-1----:R-:W-:-:S05]  /*0200*/  FADD R11, R8, R5 ;  /* 0x00000005080b7221 */ /* 0x002fca0000000000 */
[----:B------:R-:W-:Y:S01]  /*0210*/  @!P1 STS [R2+UR4], R11 ;  /* 0x0000000b02009988 */ /* 0x000fe20008000804 */
[----:B------:R-:W-:Y:S01]  /*0220*/  BAR.SYNC.DEFER_BLOCKING 0x0 ;  /* 0x0000000000007b1d */ /* 0x000fe20000010000 */
[----:B------:R-:W-:-:S04]  /*0230*/  ISETP.NE.U32.AND P1, PT, R4, 0x1, PT ;  /* 0x000000010400780c */ /* 0x000fc80003f25070 */
[----:B------:R-:W-:Y:S01]  /*0240*/  ISETP.LT.AND P1, PT, R12, 0x2, P1 ;  /* 0x000000020c00780c */ /* 0x000fe20000f21270 */
[----:B------:R-:W1:Y:S04]  /*0250*/  @!P2 LDS R10, [R6] ;  /* 0x00000000060aa984 */ /* 0x000e680000000800 */
[----:B-1----:R-:W1:Y:S02]  /*0260*/  SHFL.BFLY PT, R5, R10, 0x1, 0x1f ;  /* 0x0c201f000a057f89 */ /* 0x002e6400000e0000 */
[----:B-1----:R-:W-:Y:S02]  /*0270*/  FADD R7, R10, R5 ;  /* 0x000000050a077221 */ /* 0x002fe40000000000 */
[----:B------:R-:W1:Y:S04]  /*0280*/  LDC.64 R4, c[0x0][0x210] ;  /* 0x00008400ff047b82 */ /* 0x000e680000000a00 */
[----:B------:R2:W-:Y:S04]  /*0290*/  @P1 STS [R6], R7 ;  /* 0x0000000706001388 */ /* 0x0005e80000000800 */
[----:B------:R-:W-:Y:S01]  /*02a0*/  BAR.SYNC.DEFER_BLOCKING 0x0 ;  /* 0x0000000000007b1d */ /* 0x000fe20000010000 */
[----:B-1----:R-:W-:-:S05]  /*02b0*/  IMAD.WIDE R2, R3, 0x4, R4 ;  /* 0x0000000403027825 */ /* 0x002fca00078e0204 */
[----:B------:R-:W1:Y:S02]  /*02c0*/  LDS R8, [UR4] ;  /* 0x00000004ff087984 */ /* 0x000e640008000800 */
[----:B------:R-:W-:Y:S06]  /*02d0*/  BAR.SYNC.DEFER_BLOCKING 0x0 ;  /* 0x0000000000007b1d */ /* 0x000fec0000010000 */
[----:B--2---:R-:W-:Y:S05]  /*02e0*/  @!P0 EXIT ;  /* 0x000000000000894d */ /* 0x004fea0003800000 */
[----:B-1----:R-:W-:-:S05]  /*02f0*/  FMUL R5, R8, 0.015625 ;  /* 0x3c80000008057820 */ /* 0x002fca0000400000 */
[----:B------:R-:W-:Y:S01]  /*0300*/  STG.E desc[UR6][R2.64], R5 ;  /* 0x0000000502007986 */ /* 0x000fe2000c101906 */
[----:B------:R-:W-:Y:S05]  /*0310*/  EXIT ;  /* 0x000000000000794d */ /* 0x000fea0003800000 */
.L_x_0:
[----:B------:R-:W-:-:S00]  /*0320*/  BRA `(.L_x_0) ;  /* 0xfffffffc00fc7947 */ /* 0x000fc0000383ffff */
[----:B------:R-:W-:-:S00]  /*0330*/  NOP ;  /* 0x0000000000007918 */ /* 0x000fc00000000000 */
        /* <DEDUP_REMOVED lines=12> */
.L_x_1:


//--------------------- .nv.shared.triton_per_fused_mean_0 --------------------------
	.section	.nv.shared.triton_per_fused_mean_0,"aw",@nobits
	.sectionflags	@""
	.align	16
	.zero		1024


//--------------------- .nv.constant0.triton_per_fused_mean_0 --------------------------
	.section	.nv.constant0.triton_per_fused_mean_0,"a",@progbits
	.sectionflags	@""
	.align	4
.nv.constant0.triton_per_fused_mean_0:
	.zero		552
